	.headerflags	@"EF_CUDA_TEXMODE_UNIFIED EF_CUDA_64BIT_ADDRESS EF_CUDA_ACCELERATORS EF_CUDA_SM90 EF_CUDA_VIRTUAL_SM(EF_CUDA_SM90)"
	.elftype	@"ET_EXEC"


//--------------------- .nv.info                  --------------------------
	.section	.nv.info,"",@"SHT_CUDA_INFO"
	.align	4


	//----- nvinfo : EIATTR_REGCOUNT
	.align		4
        /*0000*/ 	.byte	0x04, 0x2f
        /*0002*/ 	.short	(.L_3 - .L_2)
	.align		4
.L_2:
        /*0004*/ 	.word	index@(triton_poi_fused__native_batch_norm_legit_no_training_relu_27)
        /*0008*/ 	.word	0x00000016


	//----- nvinfo : EIATTR_MIN_STACK_SIZE
	.align		4
.L_3:
        /*000c*/ 	.byte	0x04, 0x12
        /*000e*/ 	.short	(.L_5 - .L_4)
	.align		4
.L_4:
        /*0010*/ 	.word	index@(triton_poi_fused__native_batch_norm_legit_no_training_relu_27)
        /*0014*/ 	.word	0x00000000


	//----- nvinfo : EIATTR_FRAME_SIZE
	.align		4
.L_5:
        /*0018*/ 	.byte	0x04, 0x11
        /*001a*/ 	.short	(.L_7 - .L_6)
	.align		4
.L_6:
        /*001c*/ 	.word	index@(triton_poi_fused__native_batch_norm_legit_no_training_relu_27)
        /*0020*/ 	.word	0x00000000


	//----- nvinfo : EIATTR_MIN_STACK_SIZE
	.align		4
.L_7:
        /*0024*/ 	.byte	0x04, 0x12
        /*0026*/ 	.short	(.L_9 - .L_8)
	.align		4
.L_8:
        /*0028*/ 	.word	index@(triton_poi_fused__native_batch_norm_legit_no_training_relu_27)
        /*002c*/ 	.word	0x00000000
.L_9:


//--------------------- .nv.info.triton_poi_fused__native_batch_norm_legit_no_training_relu_27 --------------------------
	.section	.nv.info.triton_poi_fused__native_batch_norm_legit_no_training_relu_27,"",@"SHT_CUDA_INFO"
	.sectionflags	@""
	.align	4


	//----- nvinfo : EIATTR_CUDA_API_VERSION
	.align		4
        /*0000*/ 	.byte	0x04, 0x37
        /*0002*/ 	.short	(.L_11 - .L_10)
.L_10:
        /*0004*/ 	.word	0x0000007c


	//----- nvinfo : EIATTR_KPARAM_INFO
	.align		4
.L_11:
        /*0008*/ 	.byte	0x04, 0x17
        /*000a*/ 	.short	(.L_13 - .L_12)
.L_12:
        /*000c*/ 	.word	0x00000000
        /*0010*/ 	.short	0x0006
        /*0012*/ 	.short	0x0030
        /*0014*/ 	.byte	0x00, 0xf0, 0x11, 0x00


	//----- nvinfo : EIATTR_KPARAM_INFO
	.align		4
.L_13:
        /*0018*/ 	.byte	0x04, 0x17
        /*001a*/ 	.short	(.L_15 - .L_14)
.L_14:
        /*001c*/ 	.word	0x00000000
        /*0020*/ 	.short	0x0005
        /*0022*/ 	.short	0x0028
        /*0024*/ 	.byte	0x00, 0xf4, 0x21, 0x00


	//----- nvinfo : EIATTR_KPARAM_INFO
	.align		4
.L_15:
        /*0028*/ 	.byte	0x04, 0x17
        /*002a*/ 	.short	(.L_17 - .L_16)
.L_16:
        /*002c*/ 	.word	0x00000000
        /*0030*/ 	.short	0x0004
        /*0032*/ 	.short	0x0020
        /*0034*/ 	.byte	0x00, 0xf4, 0x21, 0x00


	//----- nvinfo : EIATTR_KPARAM_INFO
	.align		4
.L_17:
        /*0038*/ 	.byte	0x04, 0x17
        /*003a*/ 	.short	(.L_19 - .L_18)
.L_18:
        /*003c*/ 	.word	0x00000000
        /*0040*/ 	.short	0x0003
        /*0042*/ 	.short	0x0018
        /*0044*/ 	.byte	0x00, 0xf4, 0x21, 0x00


	//----- nvinfo : EIATTR_KPARAM_INFO
	.align		4
.L_19:
        /*0048*/ 	.byte	0x04, 0x17
        /*004a*/ 	.short	(.L_21 - .L_20)
.L_20:
        /*004c*/ 	.word	0x00000000
        /*0050*/ 	.short	0x0002
        /*0052*/ 	.short	0x0010
        /*0054*/ 	.byte	0x00, 0xf4, 0x21, 0x00


	//----- nvinfo : EIATTR_KPARAM_INFO
	.align		4
.L_21:
        /*0058*/ 	.byte	0x04, 0x17
        /*005a*/ 	.short	(.L_23 - .L_22)
.L_22:
        /*005c*/ 	.word	0x00000000
        /*0060*/ 	.short	0x0001
        /*0062*/ 	.short	0x0008
        /*0064*/ 	.byte	0x00, 0xf4, 0x21, 0x00


	//----- nvinfo : EIATTR_KPARAM_INFO
	.align		4
.L_23:
        /*0068*/ 	.byte	0x04, 0x17
        /*006a*/ 	.short	(.L_25 - .L_24)
.L_24:
        /*006c*/ 	.word	0x00000000
        /*0070*/ 	.short	0x0000
        /*0072*/ 	.short	0x0000
        /*0074*/ 	.byte	0x00, 0xf4, 0x21, 0x00


	//----- nvinfo : EIATTR_SPARSE_MMA_MASK
	.align		4
.L_25:
        /*0078*/ 	.byte	0x03, 0x50
        /*007a*/ 	.short	0x0000


	//----- nvinfo : EIATTR_MAXREG_COUNT
	.align		4
        /*007c*/ 	.byte	0x03, 0x1b
        /*007e*/ 	.short	0x00ff


	//----- nvinfo : EIATTR_EXIT_INSTR_OFFSETS
	.align		4
        /*0080*/ 	.byte	0x04, 0x1c
        /*0082*/ 	.short	(.L_27 - .L_26)


	//   ....[0]....
.L_26:
        /*0084*/ 	.word	0x00000410


	//   ....[1]....
        /*0088*/ 	.word	0x00000430


	//----- nvinfo : EIATTR_REQNTID
	.align		4
.L_27:
        /*008c*/ 	.byte	0x04, 0x10
        /*008e*/ 	.short	(.L_29 - .L_28)
.L_28:
        /*0090*/ 	.word	0x00000100
        /*0094*/ 	.word	0x00000001
        /*0098*/ 	.word	0x00000001


	//----- nvinfo : EIATTR_CBANK_PARAM_SIZE
	.align		4
.L_29:
        /*009c*/ 	.byte	0x03, 0x19
        /*009e*/ 	.short	0x0034


	//----- nvinfo : EIATTR_PARAM_CBANK
	.align		4
        /*00a0*/ 	.byte	0x04, 0x0a
        /*00a2*/ 	.short	(.L_31 - .L_30)
	.align		4
.L_30:
        /*00a4*/ 	.word	index@(.nv.constant0.triton_poi_fused__native_batch_norm_legit_no_training_relu_27)
        /*00a8*/ 	.short	0x0210
        /*00aa*/ 	.short	0x0034


	//----- nvinfo : EIATTR_SW_WAR
	.align		4
.L_31:
        /*00ac*/ 	.byte	0x04, 0x36
        /*00ae*/ 	.short	(.L_33 - .L_32)
.L_32:
        /*00b0*/ 	.word	0x00000008
.L_33:


//--------------------- .nv.callgraph             --------------------------
	.section	.nv.callgraph,"",@"SHT_CUDA_CALLGRAPH"
	.align	4
	.sectionentsize	8
	.align		4
        /*0000*/ 	.word	0x00000000
	.align		4
        /*0004*/ 	.word	0xffffffff
	.align		4
        /*0008*/ 	.word	0x00000000
	.align		4
        /*000c*/ 	.word	0xfffffffe
	.align		4
        /*0010*/ 	.word	0x00000000
	.align		4
        /*0014*/ 	.word	0xfffffffd
	.align		4
        /*0018*/ 	.word	0x00000000
	.align		4
        /*001c*/ 	.word	0xfffffffc


//--------------------- .nv.constant4             --------------------------
	.section	.nv.constant4,"a",@progbits
	.align	8
	.align		8
.nv.constant4:
        /*0000*/ 	.dword	_$_str
	.align		8
        /*0008*/ 	.dword	_$_str_$_2


//--------------------- .text.triton_poi_fused__native_batch_norm_legit_no_training_relu_27 --------------------------
	.section	.text.triton_poi_fused__native_batch_norm_legit_no_training_relu_27,"ax",@progbits
	.align	128
        .global         triton_poi_fused__native_batch_norm_legit_no_training_relu_27
        .type           triton_poi_fused__native_batch_norm_legit_no_training_relu_27,@function
        .size           triton_poi_fused__native_batch_norm_legit_no_training_relu_27,(.L_x_1 - triton_poi_fused__native_batch_norm_legit_no_training_relu_27)
        .other          triton_poi_fused__native_batch_norm_legit_no_training_relu_27,@"STO_CUDA_ENTRY STV_DEFAULT"
triton_poi_fused__native_batch_norm_legit_no_training_relu_27:
.text.triton_poi_fused__native_batch_norm_legit_no_training_relu_27:
[----:B------:R-:W0:Y:S01]  /*0000*/  LDC R1, c[0x0][0x28] ;  /* 0x00000a00ff017b82 */ /* 0x000e220000000800 */
[----:B------:R-:W1:Y:S07]  /*0010*/  S2R R0, SR_TID.X ;  /* 0x0000000000007919 */ /* 0x000e6e0000002100 */
[----:B------:R-:W2:Y:S01]  /*0020*/  LDC.64 R8, c[0x0][0x220] ;  /* 0x00008800ff087b82 */ /* 0x000ea20000000a00 */
[----:B------:R-:W-:Y:S01]  /*0030*/  ULDC.64 UR4, c[0x0][0x208] ;  /* 0x0000820000047ab9 */ /* 0x000fe20000000a00 */
[----:B------:R-:W3:Y:S06]  /*0040*/  S2R R3, SR_CTAID.X ;  /* 0x0000000000037919 */ /* 0x000eec0000002500 */
[----:B------:R-:W4:Y:S08]  /*0050*/  LDC.64 R12, c[0x0][0x210] ;  /* 0x00008400ff0c7b82 */ /* 0x000f300000000a00 */
[----:B------:R-:W5:Y:S08]  /*0060*/  LDC.64 R14, c[0x0][0x218] ;  /* 0x00008600ff0e7b82 */ /* 0x000f700000000a00 */
[----:B------:R-:W5:Y:S01]  /*0070*/  LDC.64 R16, c[0x0][0x228] ;  /* 0x00008a00ff107b82 */ /* 0x000f620000000a00 */
[----:B-1----:R-:W-:-:S07]  /*0080*/  SHF.L.U32 R0, R0, 0x1, RZ ;  /* 0x0000000100007819 */ /* 0x002fce00000006ff */
[----:B------:R-:W1:Y:S01]  /*0090*/  LDC.64 R18, c[0x0][0x230] ;  /* 0x00008c00ff127b82 */ /* 0x000e620000000a00 */
[----:B------:R-:W-:-:S04]  /*00a0*/  LOP3.LUT R0, R0, 0x1fe, RZ, 0xc0, !PT ;  /* 0x000001fe00007812 */ /* 0x000fc800078ec0ff */
[----:B---3--:R-:W-:-:S04]  /*00b0*/  LEA R0, R3, R0, 0x9 ;  /* 0x0000000003007211 */ /* 0x008fc800078e48ff */
[C---:B------:R-:W-:Y:S01]  /*00c0*/  ISETP.GE.AND P0, PT, R0.reuse, 0x72d80, PT ;  /* 0x00072d800000780c */ /* 0x040fe20003f06270 */
[----:B------:R-:W-:-:S05]  /*00d0*/  IMAD.HI R2, R0, 0x2aaaaaab, RZ ;  /* 0x2aaaaaab00027827 */ /* 0x000fca00078e02ff */
[----:B------:R-:W-:-:S04]  /*00e0*/  SHF.R.U32.HI R3, RZ, 0x1f, R2 ;  /* 0x0000001fff037819 */ /* 0x000fc80000011602 */
[----:B------:R-:W-:-:S05]  /*00f0*/  LEA.HI R3, R2, R3, RZ, 0x1c ;  /* 0x0000000302037211 */ /* 0x000fca00078fe0ff */
[----:B------:R-:W-:Y:S01]  /*0100*/  IMAD R11, R3, -0x60, R0 ;  /* 0xffffffa0030b7824 */ /* 0x000fe200078e0200 */
[----:B------:R-:W-:-:S03]  /*0110*/  CS2R R2, SRZ ;  /* 0x0000000000027805 */ /* 0x000fc6000001ff00 */
[----:B--2---:R-:W-:-:S05]  /*0120*/  IMAD.WIDE R8, R11, 0x4, R8 ;  /* 0x000000040b087825 */ /* 0x004fca00078e0208 */
[----:B------:R2:W3:Y:S01]  /*0130*/  @!P0 LDG.E.EL.64 R2, desc[UR4][R8.64] ;  /* 0x0000000408028981 */ /* 0x0004e2000c2e1b00 */
[----:B------:R-:W-:Y:S02]  /*0140*/  CS2R R4, SRZ ;  /* 0x0000000000047805 */ /* 0x000fe4000001ff00 */
[----:B------:R-:W-:Y:S01]  /*0150*/  CS2R R6, SRZ ;  /* 0x0000000000067805 */ /* 0x000fe2000001ff00 */
[----:B----4-:R-:W-:-:S04]  /*0160*/  IMAD.WIDE R12, R0, 0x4, R12 ;  /* 0x00000004000c7825 */ /* 0x010fc800078e020c */
[C---:B-----5:R-:W-:Y:S01]  /*0170*/  IMAD.WIDE R14, R11.reuse, 0x4, R14 ;  /* 0x000000040b0e7825 */ /* 0x060fe200078e020e */
[----:B------:R-:W4:Y:S01]  /*0180*/  @!P0 LDG.E.64 R4, desc[UR4][R12.64] ;  /* 0x000000040c048981 */ /* 0x000f22000c1e1b00 */
[----:B--2---:R-:W-:Y:S02]  /*0190*/  CS2R R8, SRZ ;  /* 0x0000000000087805 */ /* 0x004fe4000001ff00 */
[C---:B0-----:R-:W-:Y:S01]  /*01a0*/  IMAD.WIDE R16, R11.reuse, 0x4, R16 ;  /* 0x000000040b107825 */ /* 0x041fe200078e0210 */
[----:B------:R0:W4:Y:S03]  /*01b0*/  @!P0 LDG.E.EL.64 R6, desc[UR4][R14.64] ;  /* 0x000000040e068981 */ /* 0x000126000c2e1b00 */
[----:B-1----:R-:W-:Y:S01]  /*01c0*/  IMAD.WIDE R18, R11, 0x4, R18 ;  /* 0x000000040b127825 */ /* 0x002fe200078e0212 */
[----:B------:R-:W-:-:S04]  /*01d0*/  CS2R R10, SRZ ;  /* 0x00000000000a7805 */ /* 0x000fc8000001ff00 */
[----:B------:R-:W2:Y:S04]  /*01e0*/  @!P0 LDG.E.EL.64 R8, desc[UR4][R18.64] ;  /* 0x0000000412088981 */ /* 0x000ea8000c2e1b00 */
[----:B------:R-:W2:Y:S01]  /*01f0*/  @!P0 LDG.E.EL.64 R10, desc[UR4][R16.64] ;  /* 0x00000004100a8981 */ /* 0x000ea2000c2e1b00 */
[----:B0-----:R-:W-:Y:S01]  /*0200*/  HFMA2.MMA R14, -RZ, RZ, 1.625, 0 ;  /* 0x3e800000ff0e7435 */ /* 0x001fe200000001ff */
[----:B---3--:R-:W-:Y:S01]  /*0210*/  FADD R2, R2, 0.0010000000474974513054 ;  /* 0x3a83126f02027421 */ /* 0x008fe20000000000 */
[----:B------:R-:W-:-:S03]  /*0220*/  FADD R3, R3, 0.0010000000474974513054 ;  /* 0x3a83126f03037421 */ /* 0x000fc60000000000 */
[----:B------:R-:W0:Y:S08]  /*0230*/  MUFU.SQRT R12, R2 ;  /* 0x00000002000c7308 */ /* 0x000e300000002000 */
[----:B------:R1:W3:Y:S01]  /*0240*/  MUFU.SQRT R13, R3 ;  /* 0x00000003000d7308 */ /* 0x0002e20000002000 */
[C---:B0-----:R-:W-:Y:S02]  /*0250*/  FSETP.GT.AND P1, PT, R12.reuse, 8.50705917302346158658e+37, PT ;  /* 0x7e8000000c00780b */ /* 0x041fe40003f24000 */
[----:B------:R-:W-:Y:S01]  /*0260*/  FSETP.GEU.AND P3, PT, R12, 1.175494350822287508e-38, PT ;  /* 0x008000000c00780b */ /* 0x000fe20003f6e000 */
[----:B-1----:R-:W0:Y:S01]  /*0270*/  LDC.64 R2, c[0x0][0x238] ;  /* 0x00008e00ff027b82 */ /* 0x002e220000000a00 */
[----:B---3--:R-:W-:-:S02]  /*0280*/  FSETP.GT.AND P2, PT, R13, 8.50705917302346158658e+37, PT ;  /* 0x7e8000000d00780b */ /* 0x008fc40003f44000 */
[----:B------:R-:W-:-:S07]  /*0290*/  FSETP.GEU.AND P4, PT, R13, 1.175494350822287508e-38, PT ;  /* 0x008000000d00780b */ /* 0x000fce0003f8e000 */
[----:B------:R-:W-:-:S04]  /*02a0*/  @P1 FMUL R12, R12, 0.25 ;  /* 0x3e8000000c0c1820 */ /* 0x000fc80000400000 */
[----:B------:R-:W-:Y:S01]  /*02b0*/  @!P3 FMUL R12, R12, 16777216 ;  /* 0x4b8000000c0cb820 */ /* 0x000fe20000400000 */
[----:B------:R-:W-:-:S04]  /*02c0*/  @P2 FMUL R13, R13, 0.25 ;  /* 0x3e8000000d0d2820 */ /* 0x000fc80000400000 */
[----:B------:R-:W-:Y:S01]  /*02d0*/  @!P4 FMUL R13, R13, 16777216 ;  /* 0x4b8000000d0dc820 */ /* 0x000fe20000400000 */
[----:B------:R-:W1:Y:S01]  /*02e0*/  MUFU.RCP R12, R12 ;  /* 0x0000000c000c7308 */ /* 0x000e620000001000 */
[----:B------:R-:W-:-:S07]  /*02f0*/  FSEL R15, R14, 1, P1 ;  /* 0x3f8000000e0f7808 */ /* 0x000fce0000800000 */
[----:B------:R-:W3:Y:S01]  /*0300*/  MUFU.RCP R13, R13 ;  /* 0x0000000d000d7308 */ /* 0x000ee20000001000 */
[----:B------:R-:W-:Y:S01]  /*0310*/  FSEL R14, R14, 1, P2 ;  /* 0x3f8000000e0e7808 */ /* 0x000fe20001000000 */
[----:B------:R-:W-:-:S04]  /*0320*/  @!P3 FMUL R15, R15, 16777216 ;  /* 0x4b8000000f0fb820 */ /* 0x000fc80000400000 */
[----:B------:R-:W-:Y:S01]  /*0330*/  @!P4 FMUL R14, R14, 16777216 ;  /* 0x4b8000000e0ec820 */ /* 0x000fe20000400000 */
[----:B----4-:R-:W-:Y:S01]  /*0340*/  FADD R5, -R7, R5 ;  /* 0x0000000507057221 */ /* 0x010fe20000000100 */
[----:B------:R-:W-:Y:S01]  /*0350*/  FADD R4, -R6, R4 ;  /* 0x0000000406047221 */ /* 0x000fe20000000100 */
[----:B-1----:R-:W-:Y:S01]  /*0360*/  FMUL R15, R12, R15 ;  /* 0x0000000f0c0f7220 */ /* 0x002fe20000400000 */
[----:B---3--:R-:W-:-:S03]  /*0370*/  FMUL R14, R13, R14 ;  /* 0x0000000e0d0e7220 */ /* 0x008fc60000400000 */
[----:B------:R-:W-:Y:S01]  /*0380*/  FMUL R15, R4, R15 ;  /* 0x0000000f040f7220 */ /* 0x000fe20000400000 */
[----:B------:R-:W-:-:S03]  /*0390*/  FMUL R14, R5, R14 ;  /* 0x0000000e050e7220 */ /* 0x000fc60000400000 */
[----:B--2---:R-:W-:Y:S01]  /*03a0*/  FFMA R8, R15, R10, R8 ;  /* 0x0000000a0f087223 */ /* 0x004fe20000000008 */
[----:B------:R-:W-:-:S04]  /*03b0*/  FFMA R9, R14, R11, R9 ;  /* 0x0000000b0e097223 */ /* 0x000fc80000000009 */
[----:B------:R-:W-:Y:S02]  /*03c0*/  FSETP.GEU.AND P1, PT, R8, RZ, PT ;  /* 0x000000ff0800720b */ /* 0x000fe40003f2e000 */
[C---:B------:R-:W-:Y:S01]  /*03d0*/  FSETP.GEU.AND P2, PT, R9.reuse, RZ, PT ;  /* 0x000000ff0900720b */ /* 0x040fe20003f4e000 */
[----:B0-----:R-:W-:Y:S01]  /*03e0*/  IMAD.WIDE R2, R0, 0x4, R2 ;  /* 0x0000000400027825 */ /* 0x001fe200078e0202 */
[----:B------:R-:W-:Y:S02]  /*03f0*/  FSEL R8, R8, RZ, P1 ;  /* 0x000000ff08087208 */ /* 0x000fe40000800000 */
[----:B------:R-:W-:Y:S01]  /*0400*/  FSEL R9, R9, RZ, P2 ;  /* 0x000000ff09097208 */ /* 0x000fe20001000000 */
[----:B------:R-:W-:Y:S08]  /*0410*/  @P0 EXIT ;  /* 0x000000000000094d */ /* 0x000ff00003800000 */
[----:B------:R-:W-:Y:S01]  /*0420*/  STG.E.64 desc[UR4][R2.64], R8 ;  /* 0x0000000802007986 */ /* 0x000fe2000c101b04 */
[----:B------:R-:W-:Y:S05]  /*0430*/  EXIT ;  /* 0x000000000000794d */ /* 0x000fea0003800000 */
.L_x_0:
[----:B------:R-:W-:-:S00]  /*0440*/  BRA `(.L_x_0) ;  /* 0xfffffffc00fc7947 */ /* 0x000fc0000383ffff */
[----:B------:R-:W-:-:S00]  /*0450*/  NOP ;  /* 0x0000000000007918 */ /* 0x000fc00000000000 */
        /* <DEDUP_REMOVED lines=10> */
.L_x_1:


//--------------------- .nv.global.init           --------------------------
	.section	.nv.global.init,"aw",@progbits
.nv.global.init:
	.type		_$_str,@object
	.size		_$_str,(_$_str_$_2 - _$_str)
_$_str:
        /*0000*/ 	.byte	0x5f, 0x5f, 0x43, 0x55, 0x44, 0x41, 0x5f, 0x46, 0x54, 0x5a, 0x00
	.type		_$_str_$_2,@object
	.size		_$_str_$_2,(.L_1 - _$_str_$_2)
_$_str_$_2:
        /*000b*/ 	.byte	0x5f, 0x5f, 0x43, 0x55, 0x44, 0x41, 0x5f, 0x50, 0x52, 0x45, 0x43, 0x5f, 0x53, 0x51, 0x52, 0x54
        /*001b*/ 	.byte	0x00
.L_1:


//--------------------- .nv.constant0.triton_poi_fused__native_batch_norm_legit_no_training_relu_27 --------------------------
	.section	.nv.constant0.triton_poi_fused__native_batch_norm_legit_no_training_relu_27,"a",@progbits
	.sectionflags	@""
	.align	4
.nv.constant0.triton_poi_fused__native_batch_norm_legit_no_training_relu_27:
	.zero		580
